//
// Generated by NVIDIA NVVM Compiler
//
// Compiler Build ID: CL-36424714
// Cuda compilation tools, release 13.0, V13.0.88
// Based on NVVM 20.0.0
//

.version 9.0
.target sm_100
.address_size 64

	// .globl	_Z9kernelRedPiS_S_i
.extern .shared .align 16 .b8 sm[];

.visible .entry _Z9kernelRedPiS_S_i(
	.param .u64 .ptr .align 1 _Z9kernelRedPiS_S_i_param_0,
	.param .u64 .ptr .align 1 _Z9kernelRedPiS_S_i_param_1,
	.param .u64 .ptr .align 1 _Z9kernelRedPiS_S_i_param_2,
	.param .u32 _Z9kernelRedPiS_S_i_param_3
)
{
	.reg .pred 	%p<32>;
	.reg .b32 	%r<113>;
	.reg .b64 	%rd<21>;
	.reg .b64 	%fd<11>;

	ld.param.u64 	%rd8, [_Z9kernelRedPiS_S_i_param_0];
	ld.param.u64 	%rd7, [_Z9kernelRedPiS_S_i_param_1];
	ld.param.u64 	%rd9, [_Z9kernelRedPiS_S_i_param_2];
	ld.param.u32 	%r11, [_Z9kernelRedPiS_S_i_param_3];
	cvta.to.global.u64 	%rd1, %rd9;
	cvta.to.global.u64 	%rd2, %rd8;
	mov.u32 	%r1, %tid.x;
	mov.u32 	%r12, %ctaid.x;
	mov.u32 	%r13, %ntid.x;
	mad.lo.s32 	%r2, %r12, %r13, %r1;
	setp.ge.s32 	%p1, %r2, %r11;
	setp.lt.s32 	%p2, %r11, 1;
	or.pred  	%p3, %p1, %p2;
	@%p3 bra 	$L__BB0_32;
	cvta.to.global.u64 	%rd10, %rd7;
	cvt.rn.f64.s32 	%fd1, %r2;
	mul.wide.s32 	%rd11, %r2, 4;
	add.s64 	%rd3, %rd10, %rd11;
	shl.b32 	%r15, %r1, 2;
	mov.u32 	%r16, sm;
	add.s32 	%r3, %r16, %r15;
	setp.eq.s32 	%p4, %r11, 1;
	mov.b32 	%r112, 0;
	@%p4 bra 	$L__BB0_22;
	and.b32  	%r112, %r11, 2147483646;
	neg.s32 	%r110, %r112;
	add.s64 	%rd20, %rd1, 4;
	mov.b32 	%r111, 0;
	mov.f64 	%fd10, 0d0000000000000000;
$L__BB0_3:
	setp.gt.u32 	%p5, %r1, 127;
	fma.rn.f64 	%fd5, %fd10, 0d40C3880000000000, %fd1;
	cvt.rzi.s32.f64 	%r18, %fd5;
	mul.wide.s32 	%rd12, %r18, 4;
	add.s64 	%rd13, %rd2, %rd12;
	ld.global.u32 	%r19, [%rd13];
	ld.global.u32 	%r20, [%rd3];
	mul.lo.s32 	%r21, %r20, %r19;
	st.shared.u32 	[%r3], %r21;
	bar.sync 	0;
	@%p5 bra 	$L__BB0_12;
	setp.gt.u32 	%p6, %r1, 63;
	ld.shared.u32 	%r22, [%r3+512];
	ld.shared.u32 	%r23, [%r3];
	add.s32 	%r24, %r23, %r22;
	st.shared.u32 	[%r3], %r24;
	bar.sync 	0;
	@%p6 bra 	$L__BB0_12;
	setp.gt.u32 	%p7, %r1, 31;
	ld.shared.u32 	%r25, [%r3+256];
	ld.shared.u32 	%r26, [%r3];
	add.s32 	%r27, %r26, %r25;
	st.shared.u32 	[%r3], %r27;
	bar.sync 	0;
	@%p7 bra 	$L__BB0_12;
	setp.gt.u32 	%p8, %r1, 15;
	ld.shared.u32 	%r28, [%r3+128];
	ld.shared.u32 	%r29, [%r3];
	add.s32 	%r30, %r29, %r28;
	st.shared.u32 	[%r3], %r30;
	bar.sync 	0;
	@%p8 bra 	$L__BB0_12;
	setp.gt.u32 	%p9, %r1, 7;
	ld.shared.u32 	%r31, [%r3+64];
	ld.shared.u32 	%r32, [%r3];
	add.s32 	%r33, %r32, %r31;
	st.shared.u32 	[%r3], %r33;
	bar.sync 	0;
	@%p9 bra 	$L__BB0_12;
	setp.gt.u32 	%p10, %r1, 3;
	ld.shared.u32 	%r34, [%r3+32];
	ld.shared.u32 	%r35, [%r3];
	add.s32 	%r36, %r35, %r34;
	st.shared.u32 	[%r3], %r36;
	bar.sync 	0;
	@%p10 bra 	$L__BB0_12;
	setp.gt.u32 	%p11, %r1, 1;
	ld.shared.u32 	%r37, [%r3+16];
	ld.shared.u32 	%r38, [%r3];
	add.s32 	%r39, %r38, %r37;
	st.shared.u32 	[%r3], %r39;
	bar.sync 	0;
	@%p11 bra 	$L__BB0_12;
	setp.ne.s32 	%p12, %r1, 0;
	ld.shared.u32 	%r40, [%r3+8];
	ld.shared.u32 	%r41, [%r3];
	add.s32 	%r42, %r41, %r40;
	st.shared.u32 	[%r3], %r42;
	bar.sync 	0;
	@%p12 bra 	$L__BB0_12;
	ld.shared.v2.u32 	{%r43, %r44}, [sm];
	add.s32 	%r45, %r43, %r44;
	st.shared.u32 	[sm], %r45;
	bar.sync 	0;
	ld.shared.u32 	%r46, [sm];
	atom.global.add.u32 	%r47, [%rd20+-4], %r46;
$L__BB0_12:
	setp.gt.u32 	%p13, %r1, 127;
	add.s32 	%r48, %r111, 1;
	cvt.rn.f64.u32 	%fd6, %r48;
	fma.rn.f64 	%fd7, %fd6, 0d40C3880000000000, %fd1;
	cvt.rzi.s32.f64 	%r49, %fd7;
	mul.wide.s32 	%rd14, %r49, 4;
	add.s64 	%rd15, %rd2, %rd14;
	ld.global.u32 	%r50, [%rd15];
	ld.global.u32 	%r51, [%rd3];
	mul.lo.s32 	%r52, %r51, %r50;
	st.shared.u32 	[%r3], %r52;
	bar.sync 	0;
	@%p13 bra 	$L__BB0_21;
	setp.gt.u32 	%p14, %r1, 63;
	ld.shared.u32 	%r53, [%r3+512];
	ld.shared.u32 	%r54, [%r3];
	add.s32 	%r55, %r54, %r53;
	st.shared.u32 	[%r3], %r55;
	bar.sync 	0;
	@%p14 bra 	$L__BB0_21;
	setp.gt.u32 	%p15, %r1, 31;
	ld.shared.u32 	%r56, [%r3+256];
	ld.shared.u32 	%r57, [%r3];
	add.s32 	%r58, %r57, %r56;
	st.shared.u32 	[%r3], %r58;
	bar.sync 	0;
	@%p15 bra 	$L__BB0_21;
	setp.gt.u32 	%p16, %r1, 15;
	ld.shared.u32 	%r59, [%r3+128];
	ld.shared.u32 	%r60, [%r3];
	add.s32 	%r61, %r60, %r59;
	st.shared.u32 	[%r3], %r61;
	bar.sync 	0;
	@%p16 bra 	$L__BB0_21;
	setp.gt.u32 	%p17, %r1, 7;
	ld.shared.u32 	%r62, [%r3+64];
	ld.shared.u32 	%r63, [%r3];
	add.s32 	%r64, %r63, %r62;
	st.shared.u32 	[%r3], %r64;
	bar.sync 	0;
	@%p17 bra 	$L__BB0_21;
	setp.gt.u32 	%p18, %r1, 3;
	ld.shared.u32 	%r65, [%r3+32];
	ld.shared.u32 	%r66, [%r3];
	add.s32 	%r67, %r66, %r65;
	st.shared.u32 	[%r3], %r67;
	bar.sync 	0;
	@%p18 bra 	$L__BB0_21;
	setp.gt.u32 	%p19, %r1, 1;
	ld.shared.u32 	%r68, [%r3+16];
	ld.shared.u32 	%r69, [%r3];
	add.s32 	%r70, %r69, %r68;
	st.shared.u32 	[%r3], %r70;
	bar.sync 	0;
	@%p19 bra 	$L__BB0_21;
	setp.ne.s32 	%p20, %r1, 0;
	ld.shared.u32 	%r71, [%r3+8];
	ld.shared.u32 	%r72, [%r3];
	add.s32 	%r73, %r72, %r71;
	st.shared.u32 	[%r3], %r73;
	bar.sync 	0;
	@%p20 bra 	$L__BB0_21;
	ld.shared.v2.u32 	{%r74, %r75}, [sm];
	add.s32 	%r76, %r74, %r75;
	st.shared.u32 	[sm], %r76;
	bar.sync 	0;
	ld.shared.u32 	%r77, [sm];
	atom.global.add.u32 	%r78, [%rd20], %r77;
$L__BB0_21:
	add.f64 	%fd10, %fd10, 0d4000000000000000;
	add.s32 	%r111, %r111, 2;
	add.s32 	%r110, %r110, 2;
	add.s64 	%rd20, %rd20, 8;
	setp.ne.s32 	%p21, %r110, 0;
	@%p21 bra 	$L__BB0_3;
$L__BB0_22:
	and.b32  	%r79, %r11, 1;
	setp.eq.b32 	%p22, %r79, 1;
	not.pred 	%p23, %p22;
	@%p23 bra 	$L__BB0_32;
	setp.gt.u32 	%p24, %r1, 127;
	cvt.rn.f64.u32 	%fd8, %r112;
	fma.rn.f64 	%fd9, %fd8, 0d40C3880000000000, %fd1;
	cvt.rzi.s32.f64 	%r80, %fd9;
	mul.wide.s32 	%rd16, %r80, 4;
	add.s64 	%rd17, %rd2, %rd16;
	ld.global.u32 	%r81, [%rd17];
	ld.global.u32 	%r82, [%rd3];
	mul.lo.s32 	%r83, %r82, %r81;
	st.shared.u32 	[%r3], %r83;
	bar.sync 	0;
	@%p24 bra 	$L__BB0_32;
	setp.gt.u32 	%p25, %r1, 63;
	ld.shared.u32 	%r84, [%r3+512];
	ld.shared.u32 	%r85, [%r3];
	add.s32 	%r86, %r85, %r84;
	st.shared.u32 	[%r3], %r86;
	bar.sync 	0;
	@%p25 bra 	$L__BB0_32;
	setp.gt.u32 	%p26, %r1, 31;
	ld.shared.u32 	%r87, [%r3+256];
	ld.shared.u32 	%r88, [%r3];
	add.s32 	%r89, %r88, %r87;
	st.shared.u32 	[%r3], %r89;
	bar.sync 	0;
	@%p26 bra 	$L__BB0_32;
	setp.gt.u32 	%p27, %r1, 15;
	ld.shared.u32 	%r90, [%r3+128];
	ld.shared.u32 	%r91, [%r3];
	add.s32 	%r92, %r91, %r90;
	st.shared.u32 	[%r3], %r92;
	bar.sync 	0;
	@%p27 bra 	$L__BB0_32;
	setp.gt.u32 	%p28, %r1, 7;
	ld.shared.u32 	%r93, [%r3+64];
	ld.shared.u32 	%r94, [%r3];
	add.s32 	%r95, %r94, %r93;
	st.shared.u32 	[%r3], %r95;
	bar.sync 	0;
	@%p28 bra 	$L__BB0_32;
	setp.gt.u32 	%p29, %r1, 3;
	ld.shared.u32 	%r96, [%r3+32];
	ld.shared.u32 	%r97, [%r3];
	add.s32 	%r98, %r97, %r96;
	st.shared.u32 	[%r3], %r98;
	bar.sync 	0;
	@%p29 bra 	$L__BB0_32;
	setp.gt.u32 	%p30, %r1, 1;
	ld.shared.u32 	%r99, [%r3+16];
	ld.shared.u32 	%r100, [%r3];
	add.s32 	%r101, %r100, %r99;
	st.shared.u32 	[%r3], %r101;
	bar.sync 	0;
	@%p30 bra 	$L__BB0_32;
	setp.ne.s32 	%p31, %r1, 0;
	ld.shared.u32 	%r102, [%r3+8];
	ld.shared.u32 	%r103, [%r3];
	add.s32 	%r104, %r103, %r102;
	st.shared.u32 	[%r3], %r104;
	bar.sync 	0;
	@%p31 bra 	$L__BB0_32;
	ld.shared.v2.u32 	{%r105, %r106}, [sm];
	add.s32 	%r107, %r105, %r106;
	st.shared.u32 	[sm], %r107;
	bar.sync 	0;
	mul.wide.u32 	%rd18, %r112, 4;
	add.s64 	%rd19, %rd1, %rd18;
	ld.shared.u32 	%r108, [sm];
	atom.global.add.u32 	%r109, [%rd19], %r108;
$L__BB0_32:
	ret;

}


// ===== COMPILED SASS (sm_100) =====

	.target	sm_100

	.elftype	@"ET_EXEC"


//--------------------- .note.nv.tkinfo           --------------------------
	.section	.note.nv.tkinfo,"",@"SHT_NOTE"
	.sectionflags	@"SHF_NOTE_NV_TKINFO"
	.tkinfo
        /*0018*/ 	.word	0x00000002
        /*0030*/ 	.string	""
        /*0030*/ 	.string	"ptxas"
        /*0030*/ 	.string	"Cuda compilation tools, release 13.0, V13.0.88"
        /*0030*/ 	.string	"Build cuda_13.0.r13.0/compiler.36424714_0"
        /*0030*/ 	.string	"-arch sm_100 -m 64 "



//--------------------- .note.nv.cuinfo           --------------------------
	.section	.note.nv.cuinfo,"",@"SHT_NOTE"
	.sectionflags	@"SHF_NOTE_NV_CUINFO"
        /*0018*/ 	.short	0x0002
        /*001a*/ 	.short	0x0064
        /*001c*/ 	.short	0x0082
	.zero		2


//--------------------- .nv.info                  --------------------------
	.section	.nv.info,"",@"SHT_CUDA_INFO"
	.align	4


	//----- nvinfo : EIATTR_REGCOUNT
	.align		4
        /*0000*/ 	.byte	0x04, 0x2f
        /*0002*/ 	.short	(.L_1 - .L_0)
	.align		4
.L_0:
        /*0004*/ 	.word	index@(_Z9kernelRedPiS_S_i)
        /*0008*/ 	.word	0x00000019


	//----- nvinfo : EIATTR_FRAME_SIZE
	.align		4
.L_1:
        /*000c*/ 	.byte	0x04, 0x11
        /*000e*/ 	.short	(.L_3 - .L_2)
	.align		4
.L_2:
        /*0010*/ 	.word	index@(_Z9kernelRedPiS_S_i)
        /*0014*/ 	.word	0x00000000


	//----- nvinfo : EIATTR_MIN_STACK_SIZE
	.align		4
.L_3:
        /*0018*/ 	.byte	0x04, 0x12
        /*001a*/ 	.short	(.L_5 - .L_4)
	.align		4
.L_4:
        /*001c*/ 	.word	index@(_Z9kernelRedPiS_S_i)
        /*0020*/ 	.word	0x00000000
.L_5:


//--------------------- .nv.compat                --------------------------
	.section	.nv.compat,"",@"SHT_CUDA_COMPAT_INFO"
	.align	4
        /*0000*/ 	.byte	0x02, 0x09, 0x00, 0x00, 0x02, 0x02, 0x01, 0x00, 0x02, 0x05, 0x05, 0x00, 0x03, 0x07, 0x01, 0x01
        /*0010*/ 	.byte	0x02, 0x03, 0x00, 0x00, 0x02, 0x06, 0x01, 0x00, 0x04, 0x0b, 0x08, 0x00, 0x01, 0x00, 0x00, 0x00
        /*0020*/ 	.byte	0x00, 0x00, 0x00, 0x00


//--------------------- .nv.info._Z9kernelRedPiS_S_i --------------------------
	.section	.nv.info._Z9kernelRedPiS_S_i,"",@"SHT_CUDA_INFO"
	.sectionflags	@""
	.align	4


	//----- nvinfo : EIATTR_CUDA_API_VERSION
	.align		4
        /*0000*/ 	.byte	0x04, 0x37
        /*0002*/ 	.short	(.L_7 - .L_6)
.L_6:
        /*0004*/ 	.word	0x00000082


	//----- nvinfo : EIATTR_KPARAM_INFO
	.align		4
.L_7:
        /*0008*/ 	.byte	0x04, 0x17
        /*000a*/ 	.short	(.L_9 - .L_8)
.L_8:
        /*000c*/ 	.word	0x00000000
        /*0010*/ 	.short	0x0003
        /*0012*/ 	.short	0x0018
        /*0014*/ 	.byte	0x00, 0xf0, 0x11, 0x00


	//----- nvinfo : EIATTR_KPARAM_INFO
	.align		4
.L_9:
        /*0018*/ 	.byte	0x04, 0x17
        /*001a*/ 	.short	(.L_11 - .L_10)
.L_10:
        /*001c*/ 	.word	0x00000000
        /*0020*/ 	.short	0x0002
        /*0022*/ 	.short	0x0010
        /*0024*/ 	.byte	0x00, 0xf5, 0x21, 0x00


	//----- nvinfo : EIATTR_KPARAM_INFO
	.align		4
.L_11:
        /*0028*/ 	.byte	0x04, 0x17
        /*002a*/ 	.short	(.L_13 - .L_12)
.L_12:
        /*002c*/ 	.word	0x00000000
        /*0030*/ 	.short	0x0001
        /*0032*/ 	.short	0x0008
        /*0034*/ 	.byte	0x00, 0xf5, 0x21, 0x00


	//----- nvinfo : EIATTR_KPARAM_INFO
	.align		4
.L_13:
        /*0038*/ 	.byte	0x04, 0x17
        /*003a*/ 	.short	(.L_15 - .L_14)
.L_14:
        /*003c*/ 	.word	0x00000000
        /*0040*/ 	.short	0x0000
        /*0042*/ 	.short	0x0000
        /*0044*/ 	.byte	0x00, 0xf5, 0x21, 0x00


	//----- nvinfo : EIATTR_SPARSE_MMA_MASK
	.align		4
.L_15:
        /*0048*/ 	.byte	0x03, 0x50
        /*004a*/ 	.short	0x0000


	//----- nvinfo : EIATTR_MAXREG_COUNT
	.align		4
        /*004c*/ 	.byte	0x03, 0x1b
        /*004e*/ 	.short	0x00ff


	//----- nvinfo : EIATTR_NUM_BARRIERS
	.align		4
        /*0050*/ 	.byte	0x02, 0x4c
        /*0052*/ 	.byte	0x01
	.zero		1


	//----- nvinfo : EIATTR_MERCURY_ISA_VERSION
	.align		4
        /*0054*/ 	.byte	0x03, 0x5f
        /*0056*/ 	.short	0x0101


	//----- nvinfo : EIATTR_VRC_CTA_INIT_COUNT
	.align		4
        /*0058*/ 	.byte	0x02, 0x4a
	.zero		1
	.zero		1


	//----- nvinfo : EIATTR_EXIT_INSTR_OFFSETS
	.align		4
        /*005c*/ 	.byte	0x04, 0x1c
        /*005e*/ 	.short	(.L_17 - .L_16)


	//   ....[0]....
.L_16:
        /*0060*/ 	.word	0x00000080


	//   ....[1]....
        /*0064*/ 	.word	0x00000c60


	//   ....[2]....
        /*0068*/ 	.word	0x00000d30


	//   ....[3]....
        /*006c*/ 	.word	0x00000da0


	//   ....[4]....
        /*0070*/ 	.word	0x00000e10


	//   ....[5]....
        /*0074*/ 	.word	0x00000e80


	//   ....[6]....
        /*0078*/ 	.word	0x00000ef0


	//   ....[7]....
        /*007c*/ 	.word	0x00000f60


	//   ....[8]....
        /*0080*/ 	.word	0x00000fd0


	//   ....[9]....
        /*0084*/ 	.word	0x00001040


	//   ....[10]....
        /*0088*/ 	.word	0x00001100


	//----- nvinfo : EIATTR_CRS_STACK_SIZE
	.align		4
.L_17:
        /*008c*/ 	.byte	0x04, 0x1e
        /*008e*/ 	.short	(.L_19 - .L_18)
.L_18:
        /*0090*/ 	.word	0x00000000


	//----- nvinfo : EIATTR_CBANK_PARAM_SIZE
	.align		4
.L_19:
        /*0094*/ 	.byte	0x03, 0x19
        /*0096*/ 	.short	0x001c


	//----- nvinfo : EIATTR_PARAM_CBANK
	.align		4
        /*0098*/ 	.byte	0x04, 0x0a
        /*009a*/ 	.short	(.L_21 - .L_20)
	.align		4
.L_20:
        /*009c*/ 	.word	index@(.nv.constant0._Z9kernelRedPiS_S_i)
        /*00a0*/ 	.short	0x0380
        /*00a2*/ 	.short	0x001c


	//----- nvinfo : EIATTR_SW_WAR
	.align		4
.L_21:
        /*00a4*/ 	.byte	0x04, 0x36
        /*00a6*/ 	.short	(.L_23 - .L_22)
.L_22:
        /*00a8*/ 	.word	0x00000008
.L_23:


//--------------------- .nv.callgraph             --------------------------
	.section	.nv.callgraph,"",@"SHT_CUDA_CALLGRAPH"
	.align	4
	.sectionentsize	8
	.align		4
        /*0000*/ 	.word	0x00000000
	.align		4
        /*0004*/ 	.word	0xffffffff
	.align		4
        /*0008*/ 	.word	0x00000000
	.align		4
        /*000c*/ 	.word	0xfffffffe
	.align		4
        /*0010*/ 	.word	0x00000000
	.align		4
        /*0014*/ 	.word	0xfffffffd
	.align		4
        /*0018*/ 	.word	0x00000000
	.align		4
        /*001c*/ 	.word	0xfffffffc


//--------------------- .text._Z9kernelRedPiS_S_i --------------------------
	.section	.text._Z9kernelRedPiS_S_i,"ax",@progbits
	.align	128
        .global         _Z9kernelRedPiS_S_i
        .type           _Z9kernelRedPiS_S_i,@function
        .size           _Z9kernelRedPiS_S_i,(.L_x_5 - _Z9kernelRedPiS_S_i)
        .other          _Z9kernelRedPiS_S_i,@"STO_CUDA_ENTRY STV_DEFAULT"
_Z9kernelRedPiS_S_i:
.text._Z9kernelRedPiS_S_i:
[----:B------:R-:W-:Y:S01]  /*0000*/  LDC R1, c[0x0][0x37c] ;  /* 0x0000df00ff017b82 */ /* 0x000fe20000000800 */
[----:B------:R-:W0:Y:S07]  /*0010*/  S2R R0, SR_TID.X ;  /* 0x0000000000007919 */ /* 0x000e2e0000002100 */
[----:B------:R-:W0:Y:S08]  /*0020*/  S2UR UR4, SR_CTAID.X ;  /* 0x00000000000479c3 */ /* 0x000e300000002500 */
[----:B------:R-:W0:Y:S08]  /*0030*/  LDC R9, c[0x0][0x360] ;  /* 0x0000d800ff097b82 */ /* 0x000e300000000800 */
[----:B------:R-:W1:Y:S01]  /*0040*/  LDC R10, c[0x0][0x398] ;  /* 0x0000e600ff0a7b82 */ /* 0x000e620000000800 */
[----:B0-----:R-:W-:Y:S01]  /*0050*/  IMAD R9, R9, UR4, R0 ;  /* 0x0000000409097c24 */ /* 0x001fe2000f8e0200 */
[----:B-1----:R-:W-:-:S04]  /*0060*/  ISETP.GE.AND P0, PT, R10, 0x1, PT ;  /* 0x000000010a00780c */ /* 0x002fc80003f06270 */
[----:B------:R-:W-:-:S13]  /*0070*/  ISETP.GE.OR P0, PT, R9, R10, !P0 ;  /* 0x0000000a0900720c */ /* 0x000fda0004706670 */
[----:B------:R-:W-:Y:S05]  /*0080*/  @P0 EXIT ;  /* 0x000000000000094d */ /* 0x000fea0003800000 */
[----:B------:R-:W0:Y:S01]  /*0090*/  S2UR UR5, SR_CgaCtaId ;  /* 0x00000000000579c3 */ /* 0x000e220000008800 */
[----:B------:R-:W-:Y:S01]  /*00a0*/  ISETP.NE.AND P0, PT, R10, 0x1, PT ;  /* 0x000000010a00780c */ /* 0x000fe20003f05270 */
[----:B------:R1:W2:Y:S01]  /*00b0*/  I2F.F64 R4, R9 ;  /* 0x0000000900047312 */ /* 0x0002a20000201c00 */
[----:B------:R-:W-:Y:S01]  /*00c0*/  UMOV UR4, 0x400 ;  /* 0x0000040000047882 */ /* 0x000fe20000000000 */
[----:B------:R-:W3:Y:S01]  /*00d0*/  LDCU.64 UR6, c[0x0][0x358] ;  /* 0x00006b00ff0677ac */ /* 0x000ee20008000a00 */
[----:B------:R-:W-:-:S03]  /*00e0*/  IMAD.MOV.U32 R6, RZ, RZ, RZ ;  /* 0x000000ffff067224 */ /* 0x000fc600078e00ff */
[----:B------:R-:W4:Y:S01]  /*00f0*/  LDC.64 R2, c[0x0][0x388] ;  /* 0x0000e200ff027b82 */ /* 0x000f220000000a00 */
[----:B0-----:R-:W-:-:S06]  /*0100*/  ULEA UR4, UR5, UR4, 0x18 ;  /* 0x0000000405047291 */ /* 0x001fcc000f8ec0ff */
[----:B------:R-:W-:Y:S01]  /*0110*/  LEA R7, R0, UR4, 0x2 ;  /* 0x0000000400077c11 */ /* 0x000fe2000f8e10ff */
[----:B----4-:R-:W-:Y:S01]  /*0120*/  IMAD.WIDE R2, R9, 0x4, R2 ;  /* 0x0000000409027825 */ /* 0x010fe200078e0202 */
[----:B-123--:R-:W-:Y:S06]  /*0130*/  @!P0 BRA `(.L_x_0) ;  /* 0x0000000800bc8947 */ /* 0x00efec0003800000 */
[----:B------:R-:W0:Y:S01]  /*0140*/  LDCU.64 UR4, c[0x0][0x390] ;  /* 0x00007200ff0477ac */ /* 0x000e220008000a00 */
[----:B------:R-:W1:Y:S01]  /*0150*/  LDC.64 R8, c[0x0][0x380] ;  /* 0x0000e000ff087b82 */ /* 0x000e620000000a00 */
[----:B------:R-:W-:Y:S01]  /*0160*/  LOP3.LUT R6, R10, 0x7ffffffe, RZ, 0xc0, !PT ;  /* 0x7ffffffe0a067812 */ /* 0x000fe200078ec0ff */
[----:B------:R-:W-:Y:S01]  /*0170*/  IMAD.MOV.U32 R18, RZ, RZ, RZ ;  /* 0x000000ffff127224 */ /* 0x000fe200078e00ff */
[----:B------:R-:W-:Y:S02]  /*0180*/  ISETP.GT.U32.AND P1, PT, R0, 0x7f, PT ;  /* 0x0000007f0000780c */ /* 0x000fe40003f24070 */
[----:B------:R-:W-:Y:S01]  /*0190*/  CS2R R10, SRZ ;  /* 0x00000000000a7805 */ /* 0x000fe2000001ff00 */
[----:B------:R-:W-:Y:S01]  /*01a0*/  IMAD.MOV R19, RZ, RZ, -R6 ;  /* 0x000000ffff137224 */ /* 0x000fe200078e0a06 */
[----:B0-----:R-:W-:-:S04]  /*01b0*/  UIADD3 UR4, UP0, UPT, UR4, 0x4, URZ ;  /* 0x0000000404047890 */ /* 0x001fc8000ff1e0ff */
[----:B------:R-:W-:Y:S02]  /*01c0*/  UIADD3.X UR5, UPT, UPT, URZ, UR5, URZ, UP0, !UPT ;  /* 0x00000005ff057290 */ /* 0x000fe400087fe4ff */
[----:B------:R-:W-:-:S04]  /*01d0*/  IMAD.U32 R20, RZ, RZ, UR4 ;  /* 0x00000004ff147e24 */ /* 0x000fc8000f8e00ff */
[----:B------:R-:W-:-:S07]  /*01e0*/  IMAD.U32 R21, RZ, RZ, UR5 ;  /* 0x00000005ff157e24 */ /* 0x000fce000f8e00ff */
.L_x_3:
[----:B-1----:R-:W-:Y:S01]  /*01f0*/  DFMA R12, R10, 10000, R4 ;  /* 0x40c388000a0c782b */ /* 0x002fe20000000004 */
[----:B--2---:R-:W2:Y:S09]  /*0200*/  LDG.E R17, desc[UR6][R2.64] ;  /* 0x0000000602117981 */ /* 0x004eb2000c1e1900 */
[----:B------:R-:W1:Y:S02]  /*0210*/  F2I.F64.TRUNC R13, R12 ;  /* 0x0000000c000d7311 */ /* 0x000e64000030d100 */
[----:B-1-34-:R-:W-:-:S06]  /*0220*/  IMAD.WIDE R14, R13, 0x4, R8 ;  /* 0x000000040d0e7825 */ /* 0x01afcc00078e0208 */
[----:B------:R-:W2:Y:S01]  /*0230*/  LDG.E R14, desc[UR6][R14.64] ;  /* 0x000000060e0e7981 */ /* 0x000ea2000c1e1900 */
[----:B------:R-:W-:Y:S05]  /*0240*/  WARPSYNC.ALL ;  /* 0x0000000000007948 */ /* 0x000fea0003800000 */
[----:B------:R-:W-:Y:S02]  /*0250*/  IMAD.MOV.U32 R12, RZ, RZ, R20 ;  /* 0x000000ffff0c7224 */ /* 0x000fe400078e0014 */
[----:B------:R-:W-:Y:S02]  /*0260*/  IMAD.MOV.U32 R13, RZ, RZ, R21 ;  /* 0x000000ffff0d7224 */ /* 0x000fe400078e0015 */
[----:B--2---:R-:W-:-:S05]  /*0270*/  IMAD R16, R14, R17, RZ ;  /* 0x000000110e107224 */ /* 0x004fca00078e02ff */
[----:B0-----:R0:W-:Y:S01]  /*0280*/  STS [R7], R16 ;  /* 0x0000001007007388 */ /* 0x0011e20000000800 */
[----:B------:R-:W-:Y:S01]  /*0290*/  VIADD R19, R19, 0x2 ;  /* 0x0000000213137836 */ /* 0x000fe20000000000 */
[----:B------:R-:W-:Y:S04]  /*02a0*/  BAR.SYNC.DEFER_BLOCKING 0x0 ;  /* 0x0000000000007b1d */ /* 0x000fe80000010000 */
[----:B------:R-:W-:Y:S02]  /*02b0*/  ISETP.NE.AND P0, PT, R19, RZ, PT ;  /* 0x000000ff1300720c */ /* 0x000fe40003f05270 */
[----:B------:R-:W-:Y:S11]  /*02c0*/  @P1 BRA `(.L_x_1) ;  /* 0x0000000400081947 */ /* 0x000ff60003800000 */
[----:B------:R-:W-:Y:S01]  /*02d0*/  LDS R14, [R7+0x200] ;  /* 0x00020000070e7984 */ /* 0x000fe20000000800 */
[----:B------:R-:W-:Y:S01]  /*02e0*/  ISETP.GT.U32.AND P1, PT, R0, 0x3f, PT ;  /* 0x0000003f0000780c */ /* 0x000fe20003f24070 */
[----:B------:R-:W-:Y:S05]  /*02f0*/  WARPSYNC.ALL ;  /* 0x0000000000007948 */ /* 0x000fea0003800000 */
[----:B------:R-:W1:Y:S02]  /*0300*/  LDS R15, [R7] ;  /* 0x00000000070f7984 */ /* 0x000e640000000800 */
[----:B-1----:R-:W-:-:S05]  /*0310*/  IADD3 R14, PT, PT, R14, R15, RZ ;  /* 0x0000000f0e0e7210 */ /* 0x002fca0007ffe0ff */
[----:B------:R1:W-:Y:S01]  /*0320*/  STS [R7], R14 ;  /* 0x0000000e07007388 */ /* 0x0003e20000000800 */
[----:B------:R-:W-:Y:S06]  /*0330*/  BAR.SYNC.DEFER_BLOCKING 0x0 ;  /* 0x0000000000007b1d */ /* 0x000fec0000010000 */
[----:B------:R-:W-:Y:S05]  /*0340*/  @P1 BRA `(.L_x_1) ;  /* 0x0000000000e81947 */ /* 0x000fea0003800000 */
[----:B-1----:R-:W-:Y:S01]  /*0350*/  LDS R14, [R7+0x100] ;  /* 0x00010000070e7984 */ /* 0x002fe20000000800 */
[----:B------:R-:W-:Y:S01]  /*0360*/  ISETP.GT.U32.AND P1, PT, R0, 0x1f, PT ;  /* 0x0000001f0000780c */ /* 0x000fe20003f24070 */
[----:B------:R-:W-:Y:S05]  /*0370*/  WARPSYNC.ALL ;  /* 0x0000000000007948 */ /* 0x000fea0003800000 */
[----:B------:R-:W1:Y:S02]  /*0380*/  LDS R15, [R7] ;  /* 0x00000000070f7984 */ /* 0x000e640000000800 */
[----:B-1----:R-:W-:-:S05]  /*0390*/  IMAD.IADD R14, R14, 0x1, R15 ;  /* 0x000000010e0e7824 */ /* 0x002fca00078e020f */
[----:B------:R2:W-:Y:S01]  /*03a0*/  STS [R7], R14 ;  /* 0x0000000e07007388 */ /* 0x0005e20000000800 */
[----:B------:R-:W-:Y:S06]  /*03b0*/  BAR.SYNC.DEFER_BLOCKING 0x0 ;  /* 0x0000000000007b1d */ /* 0x000fec0000010000 */
[----:B------:R-:W-:Y:S05]  /*03c0*/  @P1 BRA `(.L_x_1) ;  /* 0x0000000000c81947 */ /* 0x000fea0003800000 */
[----:B--2---:R-:W-:Y:S01]  /*03d0*/  LDS R14, [R7+0x80] ;  /* 0x00008000070e7984 */ /* 0x004fe20000000800 */
[----:B------:R-:W-:Y:S01]  /*03e0*/  ISETP.GT.U32.AND P1, PT, R0, 0xf, PT ;  /* 0x0000000f0000780c */ /* 0x000fe20003f24070 */
[----:B------:R-:W-:Y:S05]  /*03f0*/  WARPSYNC.ALL ;  /* 0x0000000000007948 */ /* 0x000fea0003800000 */
[----:B------:R-:W1:Y:S02]  /*0400*/  LDS R15, [R7] ;  /* 0x00000000070f7984 */ /* 0x000e640000000800 */
[----:B-1----:R-:W-:-:S05]  /*0410*/  IMAD.IADD R14, R14, 0x1, R15 ;  /* 0x000000010e0e7824 */ /* 0x002fca00078e020f */
[----:B------:R3:W-:Y:S01]  /*0420*/  STS [R7], R14 ;  /* 0x0000000e07007388 */ /* 0x0007e20000000800 */
[----:B------:R-:W-:Y:S06]  /*0430*/  BAR.SYNC.DEFER_BLOCKING 0x0 ;  /* 0x0000000000007b1d */ /* 0x000fec0000010000 */
[----:B------:R-:W-:Y:S05]  /*0440*/  @P1 BRA `(.L_x_1) ;  /* 0x0000000000a81947 */ /* 0x000fea0003800000 */
[----:B---3--:R-:W-:Y:S01]  /*0450*/  LDS R14, [R7+0x40] ;  /* 0x00004000070e7984 */ /* 0x008fe20000000800 */
[----:B------:R-:W-:Y:S01]  /*0460*/  ISETP.GT.U32.AND P1, PT, R0, 0x7, PT ;  /* 0x000000070000780c */ /* 0x000fe20003f24070 */
[----:B------:R-:W-:Y:S05]  /*0470*/  WARPSYNC.ALL ;  /* 0x0000000000007948 */ /* 0x000fea0003800000 */
[----:B------:R-:W1:Y:S02]  /*0480*/  LDS R15, [R7] ;  /* 0x00000000070f7984 */ /* 0x000e640000000800 */
[----:B-1----:R-:W-:-:S05]  /*0490*/  IMAD.IADD R14, R14, 0x1, R15 ;  /* 0x000000010e0e7824 */ /* 0x002fca00078e020f */
[----:B------:R4:W-:Y:S01]  /*04a0*/  STS [R7], R14 ;  /* 0x0000000e07007388 */ /* 0x0009e20000000800 */
[----:B------:R-:W-:Y:S06]  /*04b0*/  BAR.SYNC.DEFER_BLOCKING 0x0 ;  /* 0x0000000000007b1d */ /* 0x000fec0000010000 */
[----:B------:R-:W-:Y:S05]  /*04c0*/  @P1 BRA `(.L_x_1) ;  /* 0x0000000000881947 */ /* 0x000fea0003800000 */
[----:B----4-:R-:W-:Y:S01]  /*04d0*/  LDS R14, [R7+0x20] ;  /* 0x00002000070e7984 */ /* 0x010fe20000000800 */
[----:B------:R-:W-:Y:S01]  /*04e0*/  ISETP.GT.U32.AND P1, PT, R0, 0x3, PT ;  /* 0x000000030000780c */ /* 0x000fe20003f24070 */
[----:B------:R-:W-:Y:S05]  /*04f0*/  WARPSYNC.ALL ;  /* 0x0000000000007948 */ /* 0x000fea0003800000 */
[----:B------:R-:W1:Y:S02]  /*0500*/  LDS R15, [R7] ;  /* 0x00000000070f7984 */ /* 0x000e640000000800 */
[----:B-1----:R-:W-:-:S05]  /*0510*/  IMAD.IADD R14, R14, 0x1, R15 ;  /* 0x000000010e0e7824 */ /* 0x002fca00078e020f */
        /* <DEDUP_REMOVED lines=12> */
[----:B------:R-:W-:Y:S01]  /*05e0*/  ISETP.NE.AND P1, PT, R0, RZ, PT ;  /* 0x000000ff0000720c */ /* 0x000fe20003f25270 */
[----:B------:R-:W-:Y:S05]  /*05f0*/  WARPSYNC.ALL ;  /* 0x0000000000007948 */ /* 0x000fea0003800000 */
[----:B------:R-:W1:Y:S02]  /*0600*/  LDS R15, [R7] ;  /* 0x00000000070f7984 */ /* 0x000e640000000800 */
[----:B-1----:R-:W-:-:S05]  /*0610*/  IMAD.IADD R14, R14, 0x1, R15 ;  /* 0x000000010e0e7824 */ /* 0x002fca00078e020f */
[----:B------:R1:W-:Y:S01]  /*0620*/  STS [R7], R14 ;  /* 0x0000000e07007388 */ /* 0x0003e20000000800 */
[----:B------:R-:W-:Y:S06]  /*0630*/  BAR.SYNC.DEFER_BLOCKING 0x0 ;  /* 0x0000000000007b1d */ /* 0x000fec0000010000 */
[----:B------:R-:W-:Y:S05]  /*0640*/  @P1 BRA `(.L_x_1) ;  /* 0x0000000000281947 */ /* 0x000fea0003800000 */
[----:B------:R-:W2:Y:S01]  /*0650*/  S2R R15, SR_CgaCtaId ;  /* 0x00000000000f7919 */ /* 0x000ea20000008800 */
[----:B-1----:R-:W-:Y:S01]  /*0660*/  MOV R14, 0x400 ;  /* 0x00000400000e7802 */ /* 0x002fe20000000f00 */
[----:B------:R-:W-:Y:S05]  /*0670*/  WARPSYNC.ALL ;  /* 0x0000000000007948 */ /* 0x000fea0003800000 */
[----:B--2---:R-:W-:-:S05]  /*0680*/  LEA R17, R15, R14, 0x18 ;  /* 0x0000000e0f117211 */ /* 0x004fca00078ec0ff */
[----:B------:R-:W1:Y:S02]  /*0690*/  LDS.64 R14, [R17] ;  /* 0x00000000110e7984 */ /* 0x000e640000000a00 */
[----:B-1----:R-:W-:-:S05]  /*06a0*/  IADD3 R14, PT, PT, R14, R15, RZ ;  /* 0x0000000f0e0e7210 */ /* 0x002fca0007ffe0ff */
[----:B------:R-:W-:Y:S01]  /*06b0*/  STS [R17], R14 ;  /* 0x0000000e11007388 */ /* 0x000fe20000000800 */
[----:B------:R-:W-:Y:S06]  /*06c0*/  BAR.SYNC.DEFER_BLOCKING 0x0 ;  /* 0x0000000000007b1d */ /* 0x000fec0000010000 */
[----:B------:R-:W1:Y:S04]  /*06d0*/  LDS R15, [R17] ;  /* 0x00000000110f7984 */ /* 0x000e680000000800 */
[----:B-1----:R1:W-:Y:S02]  /*06e0*/  REDG.E.ADD.STRONG.GPU desc[UR6][R12.64+-0x4], R15 ;  /* 0xfffffc0f0c00798e */ /* 0x0023e4000c12e106 */
.L_x_1:
[----:B------:R-:W-:Y:S01]  /*06f0*/  VIADD R20, R18, 0x1 ;  /* 0x0000000112147836 */ /* 0x000fe20000000000 */
[----:B------:R-:W5:Y:S03]  /*0700*/  LDG.E R21, desc[UR6][R2.64] ;  /* 0x0000000602157981 */ /* 0x000f66000c1e1900 */
[----:B-1234-:R-:W1:Y:S02]  /*0710*/  I2F.F64.U32 R14, R20 ;  /* 0x00000014000e7312 */ /* 0x01ee640000201800 */
[----:B-1----:R-:W-:-:S10]  /*0720*/  DFMA R14, R14, 10000, R4 ;  /* 0x40c388000e0e782b */ /* 0x002fd40000000004 */
[----:B------:R-:W0:Y:S02]  /*0730*/  F2I.F64.TRUNC R15, R14 ;  /* 0x0000000e000f7311 */ /* 0x000e24000030d100 */
[----:B0-----:R-:W-:-:S06]  /*0740*/  IMAD.WIDE R16, R15, 0x4, R8 ;  /* 0x000000040f107825 */ /* 0x001fcc00078e0208 */
[----:B------:R-:W5:Y:S01]  /*0750*/  LDG.E R16, desc[UR6][R16.64] ;  /* 0x0000000610107981 */ /* 0x000f62000c1e1900 */
[----:B------:R-:W-:Y:S01]  /*0760*/  ISETP.GT.U32.AND P1, PT, R0, 0x7f, PT ;  /* 0x0000007f0000780c */ /* 0x000fe20003f24070 */
[----:B------:R-:W-:Y:S05]  /*0770*/  WARPSYNC.ALL ;  /* 0x0000000000007948 */ /* 0x000fea0003800000 */
[----:B-----5:R-:W-:-:S05]  /*0780*/  IMAD R22, R16, R21, RZ ;  /* 0x0000001510167224 */ /* 0x020fca00078e02ff */
[----:B------:R0:W-:Y:S01]  /*0790*/  STS [R7], R22 ;  /* 0x0000001607007388 */ /* 0x0001e20000000800 */
[----:B------:R-:W-:Y:S06]  /*07a0*/  BAR.SYNC.DEFER_BLOCKING 0x0 ;  /* 0x0000000000007b1d */ /* 0x000fec0000010000 */
[----:B------:R-:W-:Y:S05]  /*07b0*/  @P1 BRA `(.L_x_2) ;  /* 0x0000000400081947 */ /* 0x000fea0003800000 */
[----:B------:R-:W-:Y:S01]  /*07c0*/  LDS R14, [R7+0x200] ;  /* 0x00020000070e7984 */ /* 0x000fe20000000800 */
        /* <DEDUP_REMOVED lines=60> */
[----:B-1----:R-:W-:-:S05]  /*0b90*/  IMAD.IADD R14, R14, 0x1, R15 ;  /* 0x000000010e0e7824 */ /* 0x002fca00078e020f */
[----:B------:R-:W-:Y:S01]  /*0ba0*/  STS [R17], R14 ;  /* 0x0000000e11007388 */ /* 0x000fe20000000800 */
[----:B------:R-:W-:Y:S06]  /*0bb0*/  BAR.SYNC.DEFER_BLOCKING 0x0 ;  /* 0x0000000000007b1d */ /* 0x000fec0000010000 */
[----:B------:R-:W1:Y:S04]  /*0bc0*/  LDS R15, [R17] ;  /* 0x00000000110f7984 */ /* 0x000e680000000800 */
[----:B-1----:R1:W-:Y:S02]  /*0bd0*/  REDG.E.ADD.STRONG.GPU desc[UR6][R12.64], R15 ;  /* 0x0000000f0c00798e */ /* 0x0023e4000c12e106 */
.L_x_2:
[----:B------:R-:W-:Y:S01]  /*0be0*/  IADD3 R20, P2, PT, R12, 0x8, RZ ;  /* 0x000000080c147810 */ /* 0x000fe20007f5e0ff */
[----:B------:R-:W-:Y:S01]  /*0bf0*/  DADD R10, R10, 2 ;  /* 0x400000000a0a7429 */ /* 0x000fe20000000000 */
[----:B------:R-:W-:-:S03]  /*0c00*/  VIADD R18, R18, 0x2 ;  /* 0x0000000212127836 */ /* 0x000fc60000000000 */
[----:B------:R-:W-:Y:S01]  /*0c10*/  IMAD.X R21, RZ, RZ, R13, P2 ;  /* 0x000000ffff157224 */ /* 0x000fe200010e060d */
[----:B------:R-:W-:Y:S07]  /*0c20*/  @P0 BRA `(.L_x_3) ;  /* 0xfffffff400700947 */ /* 0x000fee000383ffff */
.L_x_0:
[----:B------:R-:W5:Y:S02]  /*0c30*/  LDC R8, c[0x0][0x398] ;  /* 0x0000e600ff087b82 */ /* 0x000f640000000800 */
[----:B-----5:R-:W-:-:S04]  /*0c40*/  LOP3.LUT R8, R8, 0x1, RZ, 0xc0, !PT ;  /* 0x0000000108087812 */ /* 0x020fc800078ec0ff */
[----:B------:R-:W-:-:S13]  /*0c50*/  ISETP.NE.U32.AND P0, PT, R8, 0x1, PT ;  /* 0x000000010800780c */ /* 0x000fda0003f05070 */
[----:B------:R-:W-:Y:S05]  /*0c60*/  @P0 EXIT ;  /* 0x000000000000094d */ /* 0x000fea0003800000 */
[----:B------:R-:W5:Y:S01]  /*0c70*/  I2F.F64.U32 R8, R6 ;  /* 0x0000000600087312 */ /* 0x000f620000201800 */
[----:B------:R-:W0:Y:S01]  /*0c80*/  LDC.64 R10, c[0x0][0x380] ;  /* 0x0000e000ff0a7b82 */ /* 0x000e220000000a00 */
[----:B------:R-:W2:Y:S01]  /*0c90*/  LDG.E R3, desc[UR6][R2.64] ;  /* 0x0000000602037981 */ /* 0x000ea2000c1e1900 */
[----:B-----5:R-:W-:-:S06]  /*0ca0*/  DFMA R8, R8, 10000, R4 ;  /* 0x40c388000808782b */ /* 0x020fcc0000000004 */
[----:B------:R-:W0:Y:S02]  /*0cb0*/  F2I.F64.TRUNC R5, R8 ;  /* 0x0000000800057311 */ /* 0x000e24000030d100 */
[----:B0-----:R-:W-:-:S06]  /*0cc0*/  IMAD.WIDE R4, R5, 0x4, R10 ;  /* 0x0000000405047825 */ /* 0x001fcc00078e020a */
[----:B------:R-:W2:Y:S01]  /*0cd0*/  LDG.E R4, desc[UR6][R4.64] ;  /* 0x0000000604047981 */ /* 0x000ea2000c1e1900 */
[----:B------:R-:W-:Y:S05]  /*0ce0*/  WARPSYNC.ALL ;  /* 0x0000000000007948 */ /* 0x000fea0003800000 */
[----:B------:R-:W-:Y:S01]  /*0cf0*/  ISETP.GT.U32.AND P0, PT, R0, 0x7f, PT ;  /* 0x0000007f0000780c */ /* 0x000fe20003f04070 */
[----:B--2---:R-:W-:-:S05]  /*0d00*/  IMAD R10, R4, R3, RZ ;  /* 0x00000003040a7224 */ /* 0x004fca00078e02ff */
[----:B------:R0:W-:Y:S01]  /*0d10*/  STS [R7], R10 ;  /* 0x0000000a07007388 */ /* 0x0001e20000000800 */
[----:B------:R-:W-:Y:S06]  /*0d20*/  BAR.SYNC.DEFER_BLOCKING 0x0 ;  /* 0x0000000000007b1d */ /* 0x000fec0000010000 */
[----:B------:R-:W-:Y:S05]  /*0d30*/  @P0 EXIT ;  /* 0x000000000000094d */ /* 0x000fea0003800000 */
[----:B------:R-:W-:Y:S01]  /*0d40*/  LDS R2, [R7+0x200] ;  /* 0x0002000007027984 */ /* 0x000fe20000000800 */
[----:B------:R-:W-:-:S03]  /*0d50*/  ISETP.GT.U32.AND P0, PT, R0, 0x3f, PT ;  /* 0x0000003f0000780c */ /* 0x000fc60003f04070 */
[----:B------:R-:W2:Y:S02]  /*0d60*/  LDS R3, [R7] ;  /* 0x0000000007037984 */ /* 0x000ea40000000800 */
[----:B--2---:R-:W-:-:S05]  /*0d70*/  IMAD.IADD R2, R2, 0x1, R3 ;  /* 0x0000000102027824 */ /* 0x004fca00078e0203 */
[----:B------:R2:W-:Y:S01]  /*0d80*/  STS [R7], R2 ;  /* 0x0000000207007388 */ /* 0x0005e20000000800 */
[----:B------:R-:W-:Y:S06]  /*0d90*/  BAR.SYNC.DEFER_BLOCKING 0x0 ;  /* 0x0000000000007b1d */ /* 0x000fec0000010000 */
[----:B------:R-:W-:Y:S05]  /*0da0*/  @P0 EXIT ;  /* 0x000000000000094d */ /* 0x000fea0003800000 */
[----:B--2---:R-:W-:Y:S01]  /*0db0*/  LDS R2, [R7+0x100] ;  /* 0x0001000007027984 */ /* 0x004fe20000000800 */
        /* <DEDUP_REMOVED lines=9> */
[----:B--2---:R-:W-:-:S05]  /*0e50*/  IADD3 R2, PT, PT, R2, R3, RZ ;  /* 0x0000000302027210 */ /* 0x004fca0007ffe0ff */
        /* <DEDUP_REMOVED lines=25> */
[----:B------:R-:W-:-:S03]  /*0ff0*/  ISETP.NE.AND P0, PT, R0, RZ, PT ;  /* 0x000000ff0000720c */ /* 0x000fc60003f05270 */
[----:B------:R-:W2:Y:S02]  /*1000*/  LDS R3, [R7] ;  /* 0x0000000007037984 */ /* 0x000ea40000000800 */
[----:B--2---:R-:W-:-:S05]  /*1010*/  IMAD.IADD R2, R2, 0x1, R3 ;  /* 0x0000000102027824 */ /* 0x004fca00078e0203 */
[----:B------:R2:W-:Y:S01]  /*1020*/  STS [R7], R2 ;  /* 0x0000000207007388 */ /* 0x0005e20000000800 */
[----:B------:R-:W-:Y:S06]  /*1030*/  BAR.SYNC.DEFER_BLOCKING 0x0 ;  /* 0x0000000000007b1d */ /* 0x000fec0000010000 */
[----:B------:R-:W-:Y:S05]  /*1040*/  @P0 EXIT ;  /* 0x000000000000094d */ /* 0x000fea0003800000 */
[----:B------:R-:W5:Y:S01]  /*1050*/  S2UR UR5, SR_CgaCtaId ;  /* 0x00000000000579c3 */ /* 0x000f620000008800 */
[----:B------:R-:W-:Y:S02]  /*1060*/  UMOV UR4, 0x400 ;  /* 0x0000040000047882 */ /* 0x000fe40000000000 */
[----:B-----5:R-:W-:-:S09]  /*1070*/  ULEA UR4, UR5, UR4, 0x18 ;  /* 0x0000000405047291 */ /* 0x020fd2000f8ec0ff */
[----:B--2---:R-:W2:Y:S02]  /*1080*/  LDS.64 R2, [UR4] ;  /* 0x00000004ff027984 */ /* 0x004ea40008000a00 */
[----:B--2---:R-:W-:Y:S02]  /*1090*/  IMAD.IADD R0, R2, 0x1, R3 ;  /* 0x0000000102007824 */ /* 0x004fe400078e0203 */
[----:B------:R-:W0:Y:S03]  /*10a0*/  LDC.64 R2, c[0x0][0x390] ;  /* 0x0000e400ff027b82 */ /* 0x000e260000000a00 */
[----:B------:R-:W-:Y:S05]  /*10b0*/  STS [UR4], R0 ;  /* 0x00000000ff007988 */ /* 0x000fea0008000804 */
[----:B------:R-:W-:Y:S01]  /*10c0*/  BAR.SYNC.DEFER_BLOCKING 0x0 ;  /* 0x0000000000007b1d */ /* 0x000fe20000010000 */
[----:B01-34-:R-:W-:-:S05]  /*10d0*/  IMAD.WIDE.U32 R6, R6, 0x4, R2 ;  /* 0x0000000406067825 */ /* 0x01bfca00078e0002 */
[----:B------:R-:W0:Y:S04]  /*10e0*/  LDS R5, [UR4] ;  /* 0x00000004ff057984 */ /* 0x000e280008000800 */
[----:B0-----:R-:W-:Y:S01]  /*10f0*/  REDG.E.ADD.STRONG.GPU desc[UR6][R6.64], R5 ;  /* 0x000000050600798e */ /* 0x001fe2000c12e106 */
[----:B------:R-:W-:Y:S05]  /*1100*/  EXIT ;  /* 0x000000000000794d */ /* 0x000fea0003800000 */
.L_x_4:
[----:B------:R-:W-:-:S00]  /*1110*/  BRA `(.L_x_4) ;  /* 0xfffffffc00fc7947 */ /* 0x000fc0000383ffff */
[----:B------:R-:W-:-:S00]  /*1120*/  NOP ;  /* 0x0000000000007918 */ /* 0x000fc00000000000 */
        /* <DEDUP_REMOVED lines=13> */
.L_x_5:


//--------------------- .nv.shared._Z9kernelRedPiS_S_i --------------------------
	.section	.nv.shared._Z9kernelRedPiS_S_i,"aw",@nobits
	.sectionflags	@""
	.align	16
	.zero		1024


//--------------------- .nv.shared.reserved.0     --------------------------
	.section	.nv.shared.reserved.0,"aw",@nobits
	.weak		__nv_reservedSMEM_offset_0_alias
	.size		__nv_reservedSMEM_offset_0_alias, 0, 64
	.other		__nv_reservedSMEM_offset_0_alias,@"STO_CUDA_RESERVED_SHARED STV_DEFAULT"
__nv_reservedSMEM_offset_0_alias:
	.zero		0
	.zero		64


//--------------------- .nv.constant0._Z9kernelRedPiS_S_i --------------------------
	.section	.nv.constant0._Z9kernelRedPiS_S_i,"a",@progbits
	.sectionflags	@""
	.align	4
.nv.constant0._Z9kernelRedPiS_S_i:
	.zero		924


//--------------------- SYMBOLS --------------------------

	.type		.nv.reservedSmem.offset0,@object
	.size		.nv.reservedSmem.offset0,0x4
	.type		.nv.reservedSmem.cap,@object
	.size		.nv.reservedSmem.cap,0x4
